//
// Generated by NVIDIA NVVM Compiler
//
// Compiler Build ID: CL-36424714
// Cuda compilation tools, release 13.0, V13.0.88
// Based on NVVM 20.0.0
//

.version 9.0
.target sm_100
.address_size 64

	// .globl	_Z6MatMul6MatrixS_S_

.visible .entry _Z6MatMul6MatrixS_S_(
	.param .align 8 .b8 _Z6MatMul6MatrixS_S__param_0[16],
	.param .align 8 .b8 _Z6MatMul6MatrixS_S__param_1[16],
	.param .align 8 .b8 _Z6MatMul6MatrixS_S__param_2[16]
)
{
	.reg .pred 	%p<10>;
	.reg .b32 	%r<107>;
	.reg .b64 	%rd<63>;

	ld.param.u64 	%rd10, [_Z6MatMul6MatrixS_S__param_2+8];
	ld.param.u32 	%r1, [_Z6MatMul6MatrixS_S__param_0];
	ld.param.u64 	%rd11, [_Z6MatMul6MatrixS_S__param_1+8];
	ld.param.u64 	%rd12, [_Z6MatMul6MatrixS_S__param_0+8];
	cvta.to.global.u64 	%rd1, %rd12;
	cvta.to.global.u64 	%rd2, %rd11;
	mov.u32 	%r32, %ctaid.x;
	mov.u32 	%r33, %ntid.x;
	mov.u32 	%r34, %tid.x;
	mad.lo.s32 	%r2, %r32, %r33, %r34;
	mov.u32 	%r35, %ctaid.y;
	mov.u32 	%r36, %ntid.y;
	mov.u32 	%r37, %tid.y;
	mad.lo.s32 	%r3, %r35, %r36, %r37;
	setp.lt.s32 	%p1, %r1, 1;
	mov.b32 	%r106, 0;
	@%p1 bra 	$L__BB0_12;
	mul.lo.s32 	%r4, %r1, %r3;
	setp.lt.u32 	%p2, %r1, 8;
	mov.b32 	%r106, 0;
	mov.u32 	%r102, %r106;
	@%p2 bra 	$L__BB0_4;
	and.b32  	%r41, %r1, 2147483640;
	neg.s32 	%r95, %r41;
	mul.wide.u32 	%rd13, %r1, 8;
	add.s64 	%rd3, %rd2, %rd13;
	mul.wide.u32 	%rd14, %r1, 12;
	add.s64 	%rd4, %rd2, %rd14;
	mul.wide.u32 	%rd15, %r1, 16;
	add.s64 	%rd5, %rd2, %rd15;
	mul.wide.u32 	%rd16, %r1, 20;
	add.s64 	%rd6, %rd2, %rd16;
	mul.wide.u32 	%rd17, %r4, 4;
	add.s64 	%rd18, %rd17, %rd1;
	add.s64 	%rd62, %rd18, 16;
	mov.b32 	%r106, 0;
	mov.u32 	%r94, %r2;
$L__BB0_3:
	.pragma "nounroll";
	and.b32  	%r102, %r1, 2147483640;
	mul.wide.s32 	%rd19, %r94, 4;
	mul.wide.u32 	%rd20, %r1, 4;
	add.s64 	%rd21, %rd2, %rd19;
	add.s64 	%rd22, %rd21, %rd20;
	add.s64 	%rd23, %rd3, %rd19;
	add.s64 	%rd24, %rd4, %rd19;
	add.s64 	%rd25, %rd5, %rd19;
	add.s64 	%rd26, %rd6, %rd19;
	mul.wide.u32 	%rd27, %r1, 24;
	add.s64 	%rd28, %rd21, %rd27;
	mul.wide.u32 	%rd29, %r1, 28;
	add.s64 	%rd30, %rd21, %rd29;
	ld.global.u32 	%r42, [%rd62+-16];
	ld.global.u32 	%r43, [%rd21];
	mad.lo.s32 	%r44, %r43, %r42, %r106;
	ld.global.u32 	%r45, [%rd62+-12];
	ld.global.u32 	%r46, [%rd22];
	mad.lo.s32 	%r47, %r46, %r45, %r44;
	ld.global.u32 	%r48, [%rd62+-8];
	ld.global.u32 	%r49, [%rd23];
	mad.lo.s32 	%r50, %r49, %r48, %r47;
	ld.global.u32 	%r51, [%rd62+-4];
	ld.global.u32 	%r52, [%rd24];
	mad.lo.s32 	%r53, %r52, %r51, %r50;
	ld.global.u32 	%r54, [%rd62];
	ld.global.u32 	%r55, [%rd25];
	mad.lo.s32 	%r56, %r55, %r54, %r53;
	ld.global.u32 	%r57, [%rd62+4];
	ld.global.u32 	%r58, [%rd26];
	mad.lo.s32 	%r59, %r58, %r57, %r56;
	ld.global.u32 	%r60, [%rd62+8];
	ld.global.u32 	%r61, [%rd28];
	mad.lo.s32 	%r62, %r61, %r60, %r59;
	ld.global.u32 	%r63, [%rd62+12];
	ld.global.u32 	%r64, [%rd30];
	mad.lo.s32 	%r106, %r64, %r63, %r62;
	add.s32 	%r95, %r95, 8;
	shl.b32 	%r65, %r1, 3;
	add.s32 	%r94, %r94, %r65;
	add.s64 	%rd62, %rd62, 32;
	setp.ne.s32 	%p3, %r95, 0;
	@%p3 bra 	$L__BB0_3;
$L__BB0_4:
	and.b32  	%r16, %r1, 7;
	setp.eq.s32 	%p4, %r16, 0;
	@%p4 bra 	$L__BB0_12;
	and.b32  	%r17, %r1, 3;
	setp.lt.u32 	%p5, %r16, 4;
	@%p5 bra 	$L__BB0_7;
	add.s32 	%r67, %r102, %r4;
	mul.wide.u32 	%rd31, %r67, 4;
	add.s64 	%rd32, %rd1, %rd31;
	ld.global.u32 	%r68, [%rd32];
	mad.lo.s32 	%r69, %r102, %r1, %r2;
	mul.wide.s32 	%rd33, %r69, 4;
	add.s64 	%rd34, %rd2, %rd33;
	ld.global.u32 	%r70, [%rd34];
	mad.lo.s32 	%r71, %r70, %r68, %r106;
	cvt.u64.u32 	%rd35, %r4;
	cvt.u64.u32 	%rd36, %r102;
	add.s64 	%rd37, %rd36, %rd35;
	shl.b64 	%rd38, %rd37, 2;
	add.s64 	%rd39, %rd1, %rd38;
	ld.global.u32 	%r72, [%rd39+4];
	mul.wide.u32 	%rd40, %r1, 4;
	add.s64 	%rd41, %rd34, %rd40;
	ld.global.u32 	%r73, [%rd41];
	mad.lo.s32 	%r74, %r73, %r72, %r71;
	ld.global.u32 	%r75, [%rd39+8];
	add.s64 	%rd42, %rd41, %rd40;
	ld.global.u32 	%r76, [%rd42];
	mad.lo.s32 	%r77, %r76, %r75, %r74;
	ld.global.u32 	%r78, [%rd39+12];
	add.s64 	%rd43, %rd42, %rd40;
	ld.global.u32 	%r79, [%rd43];
	mad.lo.s32 	%r106, %r79, %r78, %r77;
	add.s32 	%r102, %r102, 4;
$L__BB0_7:
	setp.eq.s32 	%p6, %r17, 0;
	@%p6 bra 	$L__BB0_12;
	setp.eq.s32 	%p7, %r17, 1;
	@%p7 bra 	$L__BB0_10;
	add.s32 	%r81, %r102, %r4;
	mul.wide.u32 	%rd44, %r81, 4;
	add.s64 	%rd45, %rd1, %rd44;
	ld.global.u32 	%r82, [%rd45];
	mad.lo.s32 	%r83, %r102, %r1, %r2;
	mul.wide.s32 	%rd46, %r83, 4;
	add.s64 	%rd47, %rd2, %rd46;
	ld.global.u32 	%r84, [%rd47];
	mad.lo.s32 	%r85, %r84, %r82, %r106;
	cvt.u64.u32 	%rd48, %r4;
	cvt.u64.u32 	%rd49, %r102;
	add.s64 	%rd50, %rd49, %rd48;
	shl.b64 	%rd51, %rd50, 2;
	add.s64 	%rd52, %rd1, %rd51;
	ld.global.u32 	%r86, [%rd52+4];
	mul.wide.u32 	%rd53, %r1, 4;
	add.s64 	%rd54, %rd47, %rd53;
	ld.global.u32 	%r87, [%rd54];
	mad.lo.s32 	%r106, %r87, %r86, %r85;
	add.s32 	%r102, %r102, 2;
$L__BB0_10:
	and.b32  	%r88, %r1, 1;
	setp.eq.b32 	%p8, %r88, 1;
	not.pred 	%p9, %p8;
	@%p9 bra 	$L__BB0_12;
	add.s32 	%r89, %r102, %r4;
	mul.wide.u32 	%rd55, %r89, 4;
	add.s64 	%rd56, %rd1, %rd55;
	ld.global.u32 	%r90, [%rd56];
	mad.lo.s32 	%r91, %r102, %r1, %r2;
	mul.wide.s32 	%rd57, %r91, 4;
	add.s64 	%rd58, %rd2, %rd57;
	ld.global.u32 	%r92, [%rd58];
	mad.lo.s32 	%r106, %r92, %r90, %r106;
$L__BB0_12:
	cvta.to.global.u64 	%rd59, %rd10;
	mad.lo.s32 	%r93, %r1, %r3, %r2;
	mul.wide.s32 	%rd60, %r93, 4;
	add.s64 	%rd61, %rd59, %rd60;
	st.global.u32 	[%rd61], %r106;
	ret;

}


// ===== COMPILED SASS (sm_100) =====

	.target	sm_100

	.elftype	@"ET_EXEC"


//--------------------- .note.nv.tkinfo           --------------------------
	.section	.note.nv.tkinfo,"",@"SHT_NOTE"
	.sectionflags	@"SHF_NOTE_NV_TKINFO"
	.tkinfo
        /*0018*/ 	.word	0x00000002
        /*0030*/ 	.string	""
        /*0030*/ 	.string	"ptxas"
        /*0030*/ 	.string	"Cuda compilation tools, release 13.0, V13.0.88"
        /*0030*/ 	.string	"Build cuda_13.0.r13.0/compiler.36424714_0"
        /*0030*/ 	.string	"-arch sm_100 -m 64 "



//--------------------- .note.nv.cuinfo           --------------------------
	.section	.note.nv.cuinfo,"",@"SHT_NOTE"
	.sectionflags	@"SHF_NOTE_NV_CUINFO"
        /*0018*/ 	.short	0x0002
        /*001a*/ 	.short	0x0064
        /*001c*/ 	.short	0x0082
	.zero		2


//--------------------- .nv.info                  --------------------------
	.section	.nv.info,"",@"SHT_CUDA_INFO"
	.align	4


	//----- nvinfo : EIATTR_REGCOUNT
	.align		4
        /*0000*/ 	.byte	0x04, 0x2f
        /*0002*/ 	.short	(.L_1 - .L_0)
	.align		4
.L_0:
        /*0004*/ 	.word	index@(_Z6MatMul6MatrixS_S_)
        /*0008*/ 	.word	0x00000020


	//----- nvinfo : EIATTR_FRAME_SIZE
	.align		4
.L_1:
        /*000c*/ 	.byte	0x04, 0x11
        /*000e*/ 	.short	(.L_3 - .L_2)
	.align		4
.L_2:
        /*0010*/ 	.word	index@(_Z6MatMul6MatrixS_S_)
        /*0014*/ 	.word	0x00000000


	//----- nvinfo : EIATTR_MIN_STACK_SIZE
	.align		4
.L_3:
        /*0018*/ 	.byte	0x04, 0x12
        /*001a*/ 	.short	(.L_5 - .L_4)
	.align		4
.L_4:
        /*001c*/ 	.word	index@(_Z6MatMul6MatrixS_S_)
        /*0020*/ 	.word	0x00000000
.L_5:


//--------------------- .nv.compat                --------------------------
	.section	.nv.compat,"",@"SHT_CUDA_COMPAT_INFO"
	.align	4
        /*0000*/ 	.byte	0x02, 0x09, 0x00, 0x00, 0x02, 0x02, 0x01, 0x00, 0x02, 0x05, 0x05, 0x00, 0x03, 0x07, 0x01, 0x01
        /*0010*/ 	.byte	0x02, 0x03, 0x00, 0x00, 0x02, 0x06, 0x01, 0x00, 0x04, 0x0b, 0x08, 0x00, 0x09, 0x00, 0x00, 0x00
        /*0020*/ 	.byte	0x00, 0x00, 0x00, 0x00


//--------------------- .nv.info._Z6MatMul6MatrixS_S_ --------------------------
	.section	.nv.info._Z6MatMul6MatrixS_S_,"",@"SHT_CUDA_INFO"
	.sectionflags	@""
	.align	4


	//----- nvinfo : EIATTR_CUDA_API_VERSION
	.align		4
        /*0000*/ 	.byte	0x04, 0x37
        /*0002*/ 	.short	(.L_7 - .L_6)
.L_6:
        /*0004*/ 	.word	0x00000082


	//----- nvinfo : EIATTR_KPARAM_INFO
	.align		4
.L_7:
        /*0008*/ 	.byte	0x04, 0x17
        /*000a*/ 	.short	(.L_9 - .L_8)
.L_8:
        /*000c*/ 	.word	0x00000000
        /*0010*/ 	.short	0x0002
        /*0012*/ 	.short	0x0020
        /*0014*/ 	.byte	0x00, 0xf0, 0x41, 0x00


	//----- nvinfo : EIATTR_KPARAM_INFO
	.align		4
.L_9:
        /*0018*/ 	.byte	0x04, 0x17
        /*001a*/ 	.short	(.L_11 - .L_10)
.L_10:
        /*001c*/ 	.word	0x00000000
        /*0020*/ 	.short	0x0001
        /*0022*/ 	.short	0x0010
        /*0024*/ 	.byte	0x00, 0xf0, 0x41, 0x00


	//----- nvinfo : EIATTR_KPARAM_INFO
	.align		4
.L_11:
        /*0028*/ 	.byte	0x04, 0x17
        /*002a*/ 	.short	(.L_13 - .L_12)
.L_12:
        /*002c*/ 	.word	0x00000000
        /*0030*/ 	.short	0x0000
        /*0032*/ 	.short	0x0000
        /*0034*/ 	.byte	0x00, 0xf0, 0x41, 0x00


	//----- nvinfo : EIATTR_SPARSE_MMA_MASK
	.align		4
.L_13:
        /*0038*/ 	.byte	0x03, 0x50
        /*003a*/ 	.short	0x0000


	//----- nvinfo : EIATTR_MAXREG_COUNT
	.align		4
        /*003c*/ 	.byte	0x03, 0x1b
        /*003e*/ 	.short	0x00ff


	//----- nvinfo : EIATTR_MERCURY_ISA_VERSION
	.align		4
        /*0040*/ 	.byte	0x03, 0x5f
        /*0042*/ 	.short	0x0101


	//----- nvinfo : EIATTR_VRC_CTA_INIT_COUNT
	.align		4
        /*0044*/ 	.byte	0x02, 0x4a
	.zero		1
	.zero		1


	//----- nvinfo : EIATTR_EXIT_INSTR_OFFSETS
	.align		4
        /*0048*/ 	.byte	0x04, 0x1c
        /*004a*/ 	.short	(.L_15 - .L_14)


	//   ....[0]....
.L_14:
        /*004c*/ 	.word	0x00000a80


	//----- nvinfo : EIATTR_CBANK_PARAM_SIZE
	.align		4
.L_15:
        /*0050*/ 	.byte	0x03, 0x19
        /*0052*/ 	.short	0x0030


	//----- nvinfo : EIATTR_PARAM_CBANK
	.align		4
        /*0054*/ 	.byte	0x04, 0x0a
        /*0056*/ 	.short	(.L_17 - .L_16)
	.align		4
.L_16:
        /*0058*/ 	.word	index@(.nv.constant0._Z6MatMul6MatrixS_S_)
        /*005c*/ 	.short	0x0380
        /*005e*/ 	.short	0x0030


	//----- nvinfo : EIATTR_SW_WAR
	.align		4
.L_17:
        /*0060*/ 	.byte	0x04, 0x36
        /*0062*/ 	.short	(.L_19 - .L_18)
.L_18:
        /*0064*/ 	.word	0x00000008
.L_19:


//--------------------- .nv.callgraph             --------------------------
	.section	.nv.callgraph,"",@"SHT_CUDA_CALLGRAPH"
	.align	4
	.sectionentsize	8
	.align		4
        /*0000*/ 	.word	0x00000000
	.align		4
        /*0004*/ 	.word	0xffffffff
	.align		4
        /*0008*/ 	.word	0x00000000
	.align		4
        /*000c*/ 	.word	0xfffffffe
	.align		4
        /*0010*/ 	.word	0x00000000
	.align		4
        /*0014*/ 	.word	0xfffffffd
	.align		4
        /*0018*/ 	.word	0x00000000
	.align		4
        /*001c*/ 	.word	0xfffffffc


//--------------------- .text._Z6MatMul6MatrixS_S_ --------------------------
	.section	.text._Z6MatMul6MatrixS_S_,"ax",@progbits
	.align	128
        .global         _Z6MatMul6MatrixS_S_
        .type           _Z6MatMul6MatrixS_S_,@function
        .size           _Z6MatMul6MatrixS_S_,(.L_x_5 - _Z6MatMul6MatrixS_S_)
        .other          _Z6MatMul6MatrixS_S_,@"STO_CUDA_ENTRY STV_DEFAULT"
_Z6MatMul6MatrixS_S_:
.text._Z6MatMul6MatrixS_S_:
[----:B------:R-:W-:Y:S01]  /*0000*/  LDC R1, c[0x0][0x37c] ;  /* 0x0000df00ff017b82 */ /* 0x000fe20000000800 */
[----:B------:R-:W0:Y:S01]  /*0010*/  S2R R3, SR_TID.X ;  /* 0x0000000000037919 */ /* 0x000e220000002100 */
[----:B------:R-:W1:Y:S06]  /*0020*/  LDCU UR14, c[0x0][0x380] ;  /* 0x00007000ff0e77ac */ /* 0x000e6c0008000800 */
[----:B------:R-:W0:Y:S01]  /*0030*/  LDC R0, c[0x0][0x360] ;  /* 0x0000d800ff007b82 */ /* 0x000e220000000800 */
[----:B------:R-:W-:Y:S01]  /*0040*/  HFMA2 R12, -RZ, RZ, 0, 0 ;  /* 0x00000000ff0c7431 */ /* 0x000fe200000001ff */
[----:B------:R-:W2:Y:S01]  /*0050*/  S2R R2, SR_TID.Y ;  /* 0x0000000000027919 */ /* 0x000ea20000002200 */
[----:B------:R-:W3:Y:S05]  /*0060*/  LDCU.64 UR12, c[0x0][0x358] ;  /* 0x00006b00ff0c77ac */ /* 0x000eea0008000a00 */
[----:B------:R-:W0:Y:S08]  /*0070*/  S2UR UR4, SR_CTAID.X ;  /* 0x00000000000479c3 */ /* 0x000e300000002500 */
[----:B------:R-:W2:Y:S01]  /*0080*/  S2UR UR5, SR_CTAID.Y ;  /* 0x00000000000579c3 */ /* 0x000ea20000002600 */
[----:B-1----:R-:W-:-:S07]  /*0090*/  UISETP.GE.AND UP0, UPT, UR14, 0x1, UPT ;  /* 0x000000010e00788c */ /* 0x002fce000bf06270 */
[----:B------:R-:W2:Y:S01]  /*00a0*/  LDC R13, c[0x0][0x364] ;  /* 0x0000d900ff0d7b82 */ /* 0x000ea20000000800 */
[----:B0-----:R-:W-:Y:S02]  /*00b0*/  IMAD R0, R0, UR4, R3 ;  /* 0x0000000400007c24 */ /* 0x001fe4000f8e0203 */
[----:B--2---:R-:W-:Y:S01]  /*00c0*/  IMAD R13, R13, UR5, R2 ;  /* 0x000000050d0d7c24 */ /* 0x004fe2000f8e0202 */
[----:B---3--:R-:W-:Y:S06]  /*00d0*/  BRA.U !UP0, `(.L_x_0) ;  /* 0x0000000908587547 */ /* 0x008fec000b800000 */
[----:B------:R-:W-:Y:S02]  /*00e0*/  UISETP.GE.U32.AND UP0, UPT, UR14, 0x8, UPT ;  /* 0x000000080e00788c */ /* 0x000fe4000bf06070 */
[----:B------:R-:W-:Y:S01]  /*00f0*/  IMAD R5, R13, UR14, RZ ;  /* 0x0000000e0d057c24 */ /* 0x000fe2000f8e02ff */
[----:B------:R-:W-:Y:S01]  /*0100*/  MOV R12, RZ ;  /* 0x000000ff000c7202 */ /* 0x000fe20000000f00 */
[----:B------:R-:W-:-:S05]  /*0110*/  UMOV UR4, URZ ;  /* 0x000000ff00047c82 */ /* 0x000fca0008000000 */
[----:B------:R-:W-:Y:S05]  /*0120*/  BRA.U !UP0, `(.L_x_1) ;  /* 0x0000000108f87547 */ /* 0x000fea000b800000 */
[----:B------:R-:W0:Y:S01]  /*0130*/  LDC.64 R2, c[0x0][0x388] ;  /* 0x0000e200ff027b82 */ /* 0x000e220000000a00 */
[----:B------:R-:W1:Y:S01]  /*0140*/  LDCU.64 UR16, c[0x0][0x398] ;  /* 0x00007300ff1077ac */ /* 0x000e620008000a00 */
[----:B------:R-:W-:Y:S02]  /*0150*/  MOV R12, RZ ;  /* 0x000000ff000c7202 */ /* 0x000fe40000000f00 */
[----:B------:R-:W-:Y:S01]  /*0160*/  MOV R14, R0 ;  /* 0x00000000000e7202 */ /* 0x000fe20000000f00 */
[----:B------:R-:W-:-:S04]  /*0170*/  ULOP3.LUT UR4, UR14, 0x7ffffff8, URZ, 0xc0, !UPT ;  /* 0x7ffffff80e047892 */ /* 0x000fc8000f8ec0ff */
[----:B------:R-:W-:Y:S02]  /*0180*/  UIADD3 UR4, UPT, UPT, -UR4, URZ, URZ ;  /* 0x000000ff04047290 */ /* 0x000fe4000fffe1ff */
[----:B-1----:R-:W-:Y:S02]  /*0190*/  UIMAD.WIDE.U32 UR6, UR14, 0xc, UR16 ;  /* 0x0000000c0e0678a5 */ /* 0x002fe4000f8e0010 */
[----:B------:R-:W-:Y:S02]  /*01a0*/  UIMAD.WIDE.U32 UR8, UR14, 0x10, UR16 ;  /* 0x000000100e0878a5 */ /* 0x000fe4000f8e0010 */
[----:B------:R-:W-:Y:S01]  /*01b0*/  UIMAD.WIDE.U32 UR10, UR14, 0x14, UR16 ;  /* 0x000000140e0a78a5 */ /* 0x000fe2000f8e0010 */
[----:B0-----:R-:W-:-:S03]  /*01c0*/  IMAD.WIDE.U32 R2, R5, 0x4, R2 ;  /* 0x0000000405027825 */ /* 0x001fc600078e0002 */
[----:B------:R-:W-:-:S04]  /*01d0*/  IADD3 R2, P0, PT, R2, 0x10, RZ ;  /* 0x0000001002027810 */ /* 0x000fc80007f1e0ff */
[----:B------:R-:W-:-:S09]  /*01e0*/  IADD3.X R3, PT, PT, RZ, R3, RZ, P0, !PT ;  /* 0x00000003ff037210 */ /* 0x000fd200007fe4ff */
.L_x_2:
[----:B------:R-:W-:Y:S01]  /*01f0*/  HFMA2 R5, -RZ, RZ, 0, 2.384185791015625e-07 ;  /* 0x00000004ff057431 */ /* 0x000fe200000001ff */
[----:B------:R-:W-:Y:S02]  /*0200*/  UIMAD.WIDE.U32 UR18, UR14, 0x8, UR16 ;  /* 0x000000080e1278a5 */ /* 0x000fe4000f8e0010 */
[----:B------:R-:W-:Y:S01]  /*0210*/  MOV R25, UR14 ;  /* 0x0000000e00197c02 */ /* 0x000fe20008000f00 */
[----:B------:R-:W2:Y:S01]  /*0220*/  LDG.E R22, desc[UR12][R2.64+-0x10] ;  /* 0xfffff00c02167981 */ /* 0x000ea2000c1e1900 */
[----:B------:R-:W-:Y:S01]  /*0230*/  HFMA2 R7, -RZ, RZ, 0, 2.384185791015625e-07 ;  /* 0x00000004ff077431 */ /* 0x000fe200000001ff */
[----:B------:R-:W-:Y:S02]  /*0240*/  MOV R27, 0x4 ;  /* 0x00000004001b7802 */ /* 0x000fe40000000f00 */
[----:B------:R-:W-:Y:S01]  /*0250*/  MOV R10, UR18 ;  /* 0x00000012000a7c02 */ /* 0x000fe20008000f00 */
[----:B------:R-:W3:Y:S01]  /*0260*/  LDG.E R20, desc[UR12][R2.64+-0xc] ;  /* 0xfffff40c02147981 */ /* 0x000ee2000c1e1900 */
[----:B------:R-:W-:Y:S01]  /*0270*/  MOV R11, UR19 ;  /* 0x00000013000b7c02 */ /* 0x000fe20008000f00 */
[----:B------:R-:W-:Y:S01]  /*0280*/  IMAD.WIDE R4, R14, R5, UR16 ;  /* 0x000000100e047e25 */ /* 0x000fe2000f8e0205 */
[----:B------:R-:W-:Y:S01]  /*0290*/  MOV R9, 0x4 ;  /* 0x0000000400097802 */ /* 0x000fe20000000f00 */
[----:B------:R-:W4:Y:S02]  /*02a0*/  LDG.E R18, desc[UR12][R2.64+-0x8] ;  /* 0xfffff80c02127981 */ /* 0x000f24000c1e1900 */
[----:B------:R-:W-:-:S02]  /*02b0*/  IMAD.WIDE.U32 R24, R25, 0x4, R4 ;  /* 0x0000000419187825 */ /* 0x000fc400078e0004 */
[----:B------:R-:W2:Y:S02]  /*02c0*/  LDG.E R15, desc[UR12][R4.64] ;  /* 0x0000000c040f7981 */ /* 0x000ea4000c1e1900 */
[C---:B------:R-:W-:Y:S02]  /*02d0*/  IMAD.WIDE R10, R14.reuse, 0x4, R10 ;  /* 0x000000040e0a7825 */ /* 0x040fe400078e020a */
[----:B------:R0:W3:Y:S02]  /*02e0*/  LDG.E R21, desc[UR12][R24.64] ;  /* 0x0000000c18157981 */ /* 0x0000e4000c1e1900 */
[C---:B------:R-:W-:Y:S02]  /*02f0*/  IMAD.WIDE R26, R14.reuse, R27, UR6 ;  /* 0x000000060e1a7e25 */ /* 0x040fe4000f8e021b */
[----:B------:R1:W4:Y:S02]  /*0300*/  LDG.E R19, desc[UR12][R10.64] ;  /* 0x0000000c0a137981 */ /* 0x000324000c1e1900 */
[----:B------:R-:W-:-:S02]  /*0310*/  IMAD.WIDE R6, R14, R7, UR8 ;  /* 0x000000080e067e25 */ /* 0x000fc4000f8e0207 */
[----:B------:R-:W5:Y:S01]  /*0320*/  LDG.E R17, desc[UR12][R26.64] ;  /* 0x0000000c1a117981 */ /* 0x000f62000c1e1900 */
[----:B0-----:R-:W-:-:S03]  /*0330*/  MOV R25, UR14 ;  /* 0x0000000e00197c02 */ /* 0x001fc60008000f00 */
[----:B------:R-:W5:Y:S01]  /*0340*/  LDG.E R16, desc[UR12][R2.64+-0x4] ;  /* 0xfffffc0c02107981 */ /* 0x000f62000c1e1900 */
[----:B------:R-:W-:Y:S01]  /*0350*/  IMAD.WIDE R8, R14, R9, UR10 ;  /* 0x0000000a0e087e25 */ /* 0x000fe2000f8e0209 */
[----:B------:R-:W-:Y:S02]  /*0360*/  MOV R29, UR14 ;  /* 0x0000000e001d7c02 */ /* 0x000fe40008000f00 */
[----:B------:R-:W5:Y:S01]  /*0370*/  LDG.E R6, desc[UR12][R6.64] ;  /* 0x0000000c06067981 */ /* 0x000f62000c1e1900 */
[----:B-1----:R-:W-:-:S03]  /*0380*/  IMAD.WIDE.U32 R10, R25, 0x18, R4 ;  /* 0x00000018190a7825 */ /* 0x002fc600078e0004 */
[----:B------:R-:W5:Y:S01]  /*0390*/  LDG.E R23, desc[UR12][R2.64] ;  /* 0x0000000c02177981 */ /* 0x000f62000c1e1900 */
[----:B------:R-:W-:-:S03]  /*03a0*/  IMAD.WIDE.U32 R4, R29, 0x1c, R4 ;  /* 0x0000001c1d047825 */ /* 0x000fc600078e0004 */
[----:B------:R-:W5:Y:S04]  /*03b0*/  LDG.E R9, desc[UR12][R8.64] ;  /* 0x0000000c08097981 */ /* 0x000f68000c1e1900 */
[----:B------:R-:W5:Y:S04]  /*03c0*/  LDG.E R24, desc[UR12][R2.64+0x4] ;  /* 0x0000040c02187981 */ /* 0x000f68000c1e1900 */
[----:B------:R-:W5:Y:S04]  /*03d0*/  LDG.E R10, desc[UR12][R10.64] ;  /* 0x0000000c0a0a7981 */ /* 0x000f68000c1e1900 */
[----:B------:R-:W5:Y:S04]  /*03e0*/  LDG.E R25, desc[UR12][R2.64+0x8] ;  /* 0x0000080c02197981 */ /* 0x000f68000c1e1900 */
[----:B------:R0:W5:Y:S04]  /*03f0*/  LDG.E R4, desc[UR12][R4.64] ;  /* 0x0000000c04047981 */ /* 0x000168000c1e1900 */
[----:B------:R1:W5:Y:S01]  /*0400*/  LDG.E R27, desc[UR12][R2.64+0xc] ;  /* 0x00000c0c021b7981 */ /* 0x000362000c1e1900 */
[----:B------:R-:W-:-:S04]  /*0410*/  UIADD3 UR4, UPT, UPT, UR4, 0x8, URZ ;  /* 0x0000000804047890 */ /* 0x000fc8000fffe0ff */
[----:B------:R-:W-:Y:S01]  /*0420*/  UISETP.NE.AND UP0, UPT, UR4, URZ, UPT ;  /* 0x000000ff0400728c */ /* 0x000fe2000bf05270 */
[----:B0-----:R-:W-:Y:S02]  /*0430*/  MOV R5, UR14 ;  /* 0x0000000e00057c02 */ /* 0x001fe40008000f00 */
[----:B-1----:R-:W-:Y:S02]  /*0440*/  IADD3 R2, P0, PT, R2, 0x20, RZ ;  /* 0x0000002002027810 */ /* 0x002fe40007f1e0ff */
[----:B------:R-:W-:Y:S02]  /*0450*/  LEA R14, R5, R14, 0x3 ;  /* 0x0000000e050e7211 */ /* 0x000fe400078e18ff */
[----:B------:R-:W-:Y:S01]  /*0460*/  IADD3.X R3, PT, PT, RZ, R3, RZ, P0, !PT ;  /* 0x00000003ff037210 */ /* 0x000fe200007fe4ff */
[----:B--2---:R-:W-:-:S04]  /*0470*/  IMAD R15, R22, R15, R12 ;  /* 0x0000000f160f7224 */ /* 0x004fc800078e020c */
[----:B---3--:R-:W-:-:S04]  /*0480*/  IMAD R15, R20, R21, R15 ;  /* 0x00000015140f7224 */ /* 0x008fc800078e020f */
[----:B----4-:R-:W-:-:S04]  /*0490*/  IMAD R15, R18, R19, R15 ;  /* 0x00000013120f7224 */ /* 0x010fc800078e020f */
[----:B-----5:R-:W-:-:S04]  /*04a0*/  IMAD R15, R16, R17, R15 ;  /* 0x00000011100f7224 */ /* 0x020fc800078e020f */
[----:B------:R-:W-:-:S04]  /*04b0*/  IMAD R6, R23, R6, R15 ;  /* 0x0000000617067224 */ /* 0x000fc800078e020f */
[----:B------:R-:W-:-:S04]  /*04c0*/  IMAD R6, R24, R9, R6 ;  /* 0x0000000918067224 */ /* 0x000fc800078e0206 */
[----:B------:R-:W-:-:S04]  /*04d0*/  IMAD R6, R25, R10, R6 ;  /* 0x0000000a19067224 */ /* 0x000fc800078e0206 */
[----:B------:R-:W-:Y:S01]  /*04e0*/  IMAD R12, R27, R4, R6 ;  /* 0x000000041b0c7224 */ /* 0x000fe200078e0206 */
[----:B------:R-:W-:Y:S06]  /*04f0*/  BRA.U UP0, `(.L_x_2) ;  /* 0xfffffffd003c7547 */ /* 0x000fec000b83ffff */
[----:B------:R-:W-:-:S12]  /*0500*/  ULOP3.LUT UR4, UR14, 0x7ffffff8, URZ, 0xc0, !UPT ;  /* 0x7ffffff80e047892 */ /* 0x000fd8000f8ec0ff */
.L_x_1:
[----:B------:R-:W-:-:S09]  /*0510*/  ULOP3.LUT UP0, UR5, UR14, 0x7, URZ, 0xc0, !UPT ;  /* 0x000000070e057892 */ /* 0x000fd2000f80c0ff */
[----:B------:R-:W-:Y:S05]  /*0520*/  BRA.U !UP0, `(.L_x_0) ;  /* 0x0000000508447547 */ /* 0x000fea000b800000 */
[----:B------:R-:W-:Y:S01]  /*0530*/  UISETP.GE.U32.AND UP0, UPT, UR5, 0x4, UPT ;  /* 0x000000040500788c */ /* 0x000fe2000bf06070 */
[----:B------:R-:W-:Y:S01]  /*0540*/  IMAD R2, R13, UR14, RZ ;  /* 0x0000000e0d027c24 */ /* 0x000fe2000f8e02ff */
[----:B------:R-:W-:-:S04]  /*0550*/  ULOP3.LUT UR6, UR14, 0x3, URZ, 0xc0, !UPT ;  /* 0x000000030e067892 */ /* 0x000fc8000f8ec0ff */
[----:B------:R-:W-:-:S03]  /*0560*/  UISETP.NE.AND UP1, UPT, UR6, URZ, UPT ;  /* 0x000000ff0600728c */ /* 0x000fc6000bf25270 */
[----:B------:R-:W-:Y:S08]  /*0570*/  BRA.U !UP0, `(.L_x_3) ;  /* 0x00000001087c7547 */ /* 0x000ff0000b800000 */
[----:B------:R-:W0:Y:S01]  /*0580*/  LDC.64 R6, c[0x0][0x398] ;  /* 0x0000e600ff067b82 */ /* 0x000e220000000a00 */
[----:B------:R-:W1:Y:S01]  /*0590*/  LDCU.64 UR8, c[0x0][0x388] ;  /* 0x00007100ff0877ac */ /* 0x000e620008000a00 */
[----:B------:R-:W-:Y:S01]  /*05a0*/  IMAD.U32 R5, RZ, RZ, UR4 ;  /* 0x00000004ff057e24 */ /* 0x000fe2000f8e00ff */
[C---:B------:R-:W-:Y:S02]  /*05b0*/  IADD3 R3, PT, PT, R2.reuse, UR4, RZ ;  /* 0x0000000402037c10 */ /* 0x040fe4000fffe0ff */
[----:B------:R-:W-:Y:S01]  /*05c0*/  MOV R11, UR14 ;  /* 0x0000000e000b7c02 */ /* 0x000fe20008000f00 */
[----:B------:R-:W-:Y:S01]  /*05d0*/  IMAD R5, R5, UR14, R0 ;  /* 0x0000000e05057c24 */ /* 0x000fe2000f8e0200 */
[----:B------:R-:W-:Y:S01]  /*05e0*/  IADD3 R14, P0, PT, R2, UR4, RZ ;  /* 0x00000004020e7c10 */ /* 0x000fe2000ff1e0ff */
[----:B------:R-:W2:Y:S01]  /*05f0*/  LDC.64 R8, c[0x0][0x388] ;  /* 0x0000e200ff087b82 */ /* 0x000ea20000000a00 */
[----:B------:R-:W-:Y:S02]  /*0600*/  MOV R15, UR14 ;  /* 0x0000000e000f7c02 */ /* 0x000fe40008000f00 */
[----:B------:R-:W-:Y:S01]  /*0610*/  MOV R17, UR14 ;  /* 0x0000000e00117c02 */ /* 0x000fe20008000f00 */
[----:B0-----:R-:W-:-:S04]  /*0620*/  IMAD.WIDE R6, R5, 0x4, R6 ;  /* 0x0000000405067825 */ /* 0x001fc800078e0206 */
[----:B------:R-:W-:Y:S02]  /*0630*/  IMAD.WIDE.U32 R10, R11, 0x4, R6 ;  /* 0x000000040b0a7825 */ /* 0x000fe400078e0006 */
[----:B------:R-:W3:Y:S02]  /*0640*/  LDG.E R6, desc[UR12][R6.64] ;  /* 0x0000000c06067981 */ /* 0x000ee4000c1e1900 */
[----:B--2---:R-:W-:Y:S01]  /*0650*/  IMAD.WIDE.U32 R8, R3, 0x4, R8 ;  /* 0x0000000403087825 */ /* 0x004fe200078e0008 */
[----:B------:R-:W-:Y:S02]  /*0660*/  IADD3.X R3, PT, PT, RZ, RZ, RZ, P0, !PT ;  /* 0x000000ffff037210 */ /* 0x000fe400007fe4ff */
[----:B-1----:R-:W-:-:S03]  /*0670*/  LEA R4, P0, R14, UR8, 0x2 ;  /* 0x000000080e047c11 */ /* 0x002fc6000f8010ff */
[----:B------:R-:W3:Y:S01]  /*0680*/  LDG.E R9, desc[UR12][R8.64] ;  /* 0x0000000c08097981 */ /* 0x000ee2000c1e1900 */
[----:B------:R-:W-:Y:S01]  /*0690*/  LEA.HI.X R5, R14, UR9, R3, 0x2, P0 ;  /* 0x000000090e057c11 */ /* 0x000fe200080f1403 */
[----:B------:R-:W-:Y:S02]  /*06a0*/  IMAD.WIDE.U32 R14, R15, 0x4, R10 ;  /* 0x000000040f0e7825 */ /* 0x000fe400078e000a */
[----:B------:R-:W2:Y:S04]  /*06b0*/  LDG.E R3, desc[UR12][R10.64] ;  /* 0x0000000c0a037981 */ /* 0x000ea8000c1e1900 */
[----:B------:R-:W2:Y:S01]  /*06c0*/  LDG.E R18, desc[UR12][R4.64+0x4] ;  /* 0x0000040c04127981 */ /* 0x000ea2000c1e1900 */
[----:B------:R-:W-:-:S03]  /*06d0*/  IMAD.WIDE.U32 R16, R17, 0x4, R14 ;  /* 0x0000000411107825 */ /* 0x000fc600078e000e */
[----:B------:R-:W4:Y:S04]  /*06e0*/  LDG.E R19, desc[UR12][R14.64] ;  /* 0x0000000c0e137981 */ /* 0x000f28000c1e1900 */
[----:B------:R-:W4:Y:S04]  /*06f0*/  LDG.E R20, desc[UR12][R4.64+0x8] ;  /* 0x0000080c04147981 */ /* 0x000f28000c1e1900 */
[----:B------:R-:W5:Y:S04]  /*0700*/  LDG.E R22, desc[UR12][R4.64+0xc] ;  /* 0x00000c0c04167981 */ /* 0x000f68000c1e1900 */
[----:B------:R-:W5:Y:S01]  /*0710*/  LDG.E R16, desc[UR12][R16.64] ;  /* 0x0000000c10107981 */ /* 0x000f62000c1e1900 */
[----:B------:R-:W-:Y:S01]  /*0720*/  UIADD3 UR4, UPT, UPT, UR4, 0x4, URZ ;  /* 0x0000000404047890 */ /* 0x000fe2000fffe0ff */
[----:B---3--:R-:W-:-:S04]  /*0730*/  IMAD R9, R9, R6, R12 ;  /* 0x0000000609097224 */ /* 0x008fc800078e020c */
[----:B--2---:R-:W-:-:S04]  /*0740*/  IMAD R3, R18, R3, R9 ;  /* 0x0000000312037224 */ /* 0x004fc800078e0209 */
[----:B----4-:R-:W-:-:S04]  /*0750*/  IMAD R3, R20, R19, R3 ;  /* 0x0000001314037224 */ /* 0x010fc800078e0203 */
[----:B-----5:R-:W-:-:S07]  /*0760*/  IMAD R12, R22, R16, R3 ;  /* 0x00000010160c7224 */ /* 0x020fce00078e0203 */
.L_x_3:
[----:B------:R-:W-:Y:S05]  /*0770*/  BRA.U !UP1, `(.L_x_0) ;  /* 0x0000000109b07547 */ /* 0x000fea000b800000 */
[----:B------:R-:W-:Y:S01]  /*0780*/  UISETP.NE.AND UP0, UPT, UR6, 0x1, UPT ;  /* 0x000000010600788c */ /* 0x000fe2000bf05270 */
[----:B------:R-:W-:Y:S01]  /*0790*/  MOV R9, UR4 ;  /* 0x0000000400097c02 */ /* 0x000fe20008000f00 */
[----:B------:R-:W-:Y:S02]  /*07a0*/  ULOP3.LUT UR5, UR14, 0x1, URZ, 0xc0, !UPT ;  /* 0x000000010e057892 */ /* 0x000fe4000f8ec0ff */
[----:B------:R-:W-:Y:S02]  /*07b0*/  MOV R15, UR14 ;  /* 0x0000000e000f7c02 */ /* 0x000fe40008000f00 */
[----:B------:R-:W-:Y:S01]  /*07c0*/  UISETP.NE.U32.AND UP1, UPT, UR5, 0x1, UPT ;  /* 0x000000010500788c */ /* 0x000fe2000bf25070 */
[----:B------:R-:W-:-:S04]  /*07d0*/  PLOP3.LUT P1, PT, PT, PT, UP0, 0x80, 0x8 ;  /* 0x000000000008781c */ /* 0x000fc80003f2f008 */
[----:B------:R-:W0:Y:S01]  /*07e0*/  @UP0 LDCU.64 UR6, c[0x0][0x388] ;  /* 0x00007100ff0607ac */ /* 0x000e220008000a00 */
[----:B------:R-:W-:Y:S01]  /*07f0*/  PLOP3.LUT P0, PT, PT, PT, UP1, 0x80, 0x8 ;  /* 0x000000000008781c */ /* 0x000fe20003f0f018 */
[----:B------:R-:W1:Y:S01]  /*0800*/  @UP0 LDCU.64 UR8, c[0x0][0x398] ;  /* 0x00007300ff0807ac */ /* 0x000e620008000a00 */
[----:B------:R-:W2:Y:S06]  /*0810*/  @UP0 LDCU.64 UR10, c[0x0][0x388] ;  /* 0x00007100ff0a07ac */ /* 0x000eac0008000a00 */
[C---:B------:R-:W-:Y:S02]  /*0820*/  @P1 IADD3 R3, PT, PT, R2.reuse, UR4, RZ ;  /* 0x0000000402031c10 */ /* 0x040fe4000fffe0ff */
[----:B------:R-:W-:Y:S01]  /*0830*/  @P1 IADD3 R5, P2, PT, R2, UR4, RZ ;  /* 0x0000000402051c10 */ /* 0x000fe2000ff5e0ff */
[----:B------:R-:W3:Y:S03]  /*0840*/  @!UP1 LDCU.64 UR16, c[0x0][0x388] ;  /* 0x00007100ff1097ac */ /* 0x000ee60008000a00 */
[----:B------:R-:W-:Y:S01]  /*0850*/  @P1 IADD3.X R8, PT, PT, RZ, RZ, RZ, P2, !PT ;  /* 0x000000ffff081210 */ /* 0x000fe200017fe4ff */
[----:B------:R-:W-:Y:S01]  /*0860*/  @UP0 UIADD3 UR4, UPT, UPT, UR4, 0x2, URZ ;  /* 0x0000000204040890 */ /* 0x000fe2000fffe0ff */
[----:B0-----:R-:W-:-:S02]  /*0870*/  MOV R10, UR6 ;  /* 0x00000006000a7c02 */ /* 0x001fc40008000f00 */
[----:B------:R-:W-:Y:S01]  /*0880*/  MOV R11, UR7 ;  /* 0x00000007000b7c02 */ /* 0x000fe20008000f00 */
[----:B------:R-:W0:Y:S01]  /*0890*/  @!UP1 LDCU.64 UR6, c[0x0][0x398] ;  /* 0x00007300ff0697ac */ /* 0x000e220008000a00 */
[----:B-1----:R-:W-:Y:S01]  /*08a0*/  MOV R7, UR9 ;  /* 0x0000000900077c02 */ /* 0x002fe20008000f00 */
[----:B------:R-:W-:Y:S02]  /*08b0*/  IMAD.U32 R6, RZ, RZ, UR8 ;  /* 0x00000008ff067e24 */ /* 0x000fe4000f8e00ff */
[----:B------:R-:W-:Y:S01]  /*08c0*/  @P1 IMAD.WIDE.U32 R10, R3, 0x4, R10 ;  /* 0x00000004030a1825 */ /* 0x000fe200078e000a */
[----:B--2---:R-:W-:-:S03]  /*08d0*/  @P1 LEA R4, P2, R5, UR10, 0x2 ;  /* 0x0000000a05041c11 */ /* 0x004fc6000f8410ff */
[----:B------:R-:W-:Y:S01]  /*08e0*/  @P1 IMAD R3, R9, UR14, R0 ;  /* 0x0000000e09031c24 */ /* 0x000fe2000f8e0200 */
[----:B------:R-:W-:Y:S01]  /*08f0*/  MOV R19, UR4 ;  /* 0x0000000400137c02 */ /* 0x000fe20008000f00 */
[----:B------:R-:W2:Y:S02]  /*0900*/  @P1 LDG.E R11, desc[UR12][R10.64] ;  /* 0x0000000c0a0b1981 */ /* 0x000ea4000c1e1900 */
[----:B------:R-:W-:Y:S01]  /*0910*/  @P1 IMAD.WIDE R6, R3, 0x4, R6 ;  /* 0x0000000403061825 */ /* 0x000fe200078e0206 */
[----:B------:R-:W-:Y:S02]  /*0920*/  @P1 LEA.HI.X R5, R5, UR11, R8, 0x2, P2 ;  /* 0x0000000b05051c11 */ /* 0x000fe400090f1408 */
[----:B------:R-:W-:Y:S01]  /*0930*/  @!P0 IADD3 R17, PT, PT, R2, UR4, RZ ;  /* 0x0000000402118c10 */ /* 0x000fe2000fffe0ff */
[----:B------:R-:W-:Y:S01]  /*0940*/  @!P0 IMAD R19, R19, UR14, R0 ;  /* 0x0000000e13138c24 */ /* 0x000fe2000f8e0200 */
[----:B---3--:R-:W-:Y:S01]  /*0950*/  MOV R8, UR16 ;  /* 0x0000001000087c02 */ /* 0x008fe20008000f00 */
[----:B------:R-:W-:Y:S01]  /*0960*/  @P1 IMAD.WIDE.U32 R14, R15, 0x4, R6 ;  /* 0x000000040f0e1825 */ /* 0x000fe200078e0006 */
[----:B------:R-:W-:Y:S01]  /*0970*/  MOV R9, UR17 ;  /* 0x0000001100097c02 */ /* 0x000fe20008000f00 */
[----:B------:R-:W2:Y:S01]  /*0980*/  @P1 LDG.E R6, desc[UR12][R6.64] ;  /* 0x0000000c06061981 */ /* 0x000ea2000c1e1900 */
[----:B0-----:R-:W-:-:S02]  /*0990*/  MOV R2, UR6 ;  /* 0x0000000600027c02 */ /* 0x001fc40008000f00 */
[----:B------:R-:W-:Y:S01]  /*09a0*/  MOV R3, UR7 ;  /* 0x0000000700037c02 */ /* 0x000fe20008000f00 */
[----:B------:R-:W-:Y:S01]  /*09b0*/  @!P0 IMAD.WIDE.U32 R8, R17, 0x4, R8 ;  /* 0x0000000411088825 */ /* 0x000fe200078e0008 */
[----:B------:R-:W3:Y:S03]  /*09c0*/  @P1 LDG.E R14, desc[UR12][R14.64] ;  /* 0x0000000c0e0e1981 */ /* 0x000ee6000c1e1900 */
[----:B------:R-:W-:Y:S01]  /*09d0*/  @!P0 IMAD.WIDE R2, R19, 0x4, R2 ;  /* 0x0000000413028825 */ /* 0x000fe200078e0202 */
[----:B------:R-:W3:Y:S04]  /*09e0*/  @P1 LDG.E R4, desc[UR12][R4.64+0x4] ;  /* 0x0000040c04041981 */ /* 0x000ee8000c1e1900 */
[----:B------:R-:W4:Y:S04]  /*09f0*/  @!P0 LDG.E R9, desc[UR12][R8.64] ;  /* 0x0000000c08098981 */ /* 0x000f28000c1e1900 */
[----:B------:R-:W4:Y:S01]  /*0a00*/  @!P0 LDG.E R2, desc[UR12][R2.64] ;  /* 0x0000000c02028981 */ /* 0x000f22000c1e1900 */
[----:B--2---:R-:W-:-:S04]  /*0a10*/  @P1 IMAD R11, R11, R6, R12 ;  /* 0x000000060b0b1224 */ /* 0x004fc800078e020c */
[----:B---3--:R-:W-:-:S04]  /*0a20*/  @P1 IMAD R12, R4, R14, R11 ;  /* 0x0000000e040c1224 */ /* 0x008fc800078e020b */
[----:B----4-:R-:W-:-:S07]  /*0a30*/  @!P0 IMAD R12, R9, R2, R12 ;  /* 0x00000002090c8224 */ /* 0x010fce00078e020c */
.L_x_0:
[----:B------:R-:W0:Y:S01]  /*0a40*/  LDC.64 R2, c[0x0][0x3a8] ;  /* 0x0000ea00ff027b82 */ /* 0x000e220000000a00 */
[----:B------:R-:W-:-:S04]  /*0a50*/  IMAD R13, R13, UR14, R0 ;  /* 0x0000000e0d0d7c24 */ /* 0x000fc8000f8e0200 */
[----:B0-----:R-:W-:-:S05]  /*0a60*/  IMAD.WIDE R2, R13, 0x4, R2 ;  /* 0x000000040d027825 */ /* 0x001fca00078e0202 */
[----:B------:R-:W-:Y:S01]  /*0a70*/  STG.E desc[UR12][R2.64], R12 ;  /* 0x0000000c02007986 */ /* 0x000fe2000c10190c */
[----:B------:R-:W-:Y:S05]  /*0a80*/  EXIT ;  /* 0x000000000000794d */ /* 0x000fea0003800000 */
.L_x_4:
[----:B------:R-:W-:-:S00]  /*0a90*/  BRA `(.L_x_4) ;  /* 0xfffffffc00fc7947 */ /* 0x000fc0000383ffff */
[----:B------:R-:W-:-:S00]  /*0aa0*/  NOP ;  /* 0x0000000000007918 */ /* 0x000fc00000000000 */
        /* <DEDUP_REMOVED lines=13> */
.L_x_5:


//--------------------- .nv.shared.reserved.0     --------------------------
	.section	.nv.shared.reserved.0,"aw",@nobits
	.weak		__nv_reservedSMEM_offset_0_alias
	.size		__nv_reservedSMEM_offset_0_alias, 0, 64
	.other		__nv_reservedSMEM_offset_0_alias,@"STO_CUDA_RESERVED_SHARED STV_DEFAULT"
__nv_reservedSMEM_offset_0_alias:
	.zero		0
	.zero		64


//--------------------- .nv.constant0._Z6MatMul6MatrixS_S_ --------------------------
	.section	.nv.constant0._Z6MatMul6MatrixS_S_,"a",@progbits
	.sectionflags	@""
	.align	4
.nv.constant0._Z6MatMul6MatrixS_S_:
	.zero		944


//--------------------- SYMBOLS --------------------------

	.type		.nv.reservedSmem.offset0,@object
	.size		.nv.reservedSmem.offset0,0x4
